//
// Generated by NVIDIA NVVM Compiler
//
// Compiler Build ID: CL-36424714
// Cuda compilation tools, release 13.0, V13.0.88
// Based on NVVM 20.0.0
//

.version 9.0
.target sm_100
.address_size 64

	// .globl	_Z17minDistanceKernelPK6uchar4PS_ii
.const .align 4 .b8 d_classAvg[384];
.const .align 4 .u32 d_numClasses;

.visible .entry _Z17minDistanceKernelPK6uchar4PS_ii(
	.param .u64 .ptr .align 1 _Z17minDistanceKernelPK6uchar4PS_ii_param_0,
	.param .u64 .ptr .align 1 _Z17minDistanceKernelPK6uchar4PS_ii_param_1,
	.param .u32 _Z17minDistanceKernelPK6uchar4PS_ii_param_2,
	.param .u32 _Z17minDistanceKernelPK6uchar4PS_ii_param_3
)
{
	.reg .pred 	%p<27>;
	.reg .b16 	%rs<7>;
	.reg .b32 	%r<86>;
	.reg .b32 	%f<178>;
	.reg .b64 	%rd<26>;

	ld.param.u64 	%rd5, [_Z17minDistanceKernelPK6uchar4PS_ii_param_0];
	ld.param.u64 	%rd6, [_Z17minDistanceKernelPK6uchar4PS_ii_param_1];
	ld.param.u32 	%r32, [_Z17minDistanceKernelPK6uchar4PS_ii_param_2];
	ld.param.u32 	%r33, [_Z17minDistanceKernelPK6uchar4PS_ii_param_3];
	cvta.to.global.u64 	%rd1, %rd6;
	cvta.to.global.u64 	%rd2, %rd5;
	mov.u32 	%r34, %ctaid.x;
	mov.u32 	%r35, %ntid.x;
	mov.u32 	%r36, %tid.x;
	mad.lo.s32 	%r72, %r34, %r35, %r36;
	mov.u32 	%r37, %nctaid.x;
	mul.lo.s32 	%r2, %r37, %r35;
	setp.ge.s32 	%p1, %r72, %r32;
	@%p1 bra 	$L__BB0_16;
	setp.gt.s32 	%p2, %r33, 0;
	@%p2 bra 	$L__BB0_2;
	bra.uni 	$L__BB0_15;
$L__BB0_2:
	and.b32  	%r3, %r33, 7;
	add.s32 	%r4, %r3, -1;
	and.b32  	%r5, %r33, 3;
	and.b32  	%r6, %r33, 2147483640;
	and.b32  	%r7, %r33, 1;
	mov.u64 	%rd21, d_classAvg;
	add.s64 	%rd12, %rd21, 48;
$L__BB0_3:
	setp.lt.u32 	%p4, %r33, 8;
	mul.wide.s32 	%rd10, %r72, 4;
	add.s64 	%rd11, %rd2, %rd10;
	.pragma "used_bytes_mask 7";
	ld.global.u32 	%r9, [%rd11];
	bfe.u32 	%r42, %r9, 0, 8;
	cvt.u16.u32 	%rs1, %r42;
	and.b16  	%rs2, %rs1, 255;
	bfe.u32 	%r43, %r9, 8, 8;
	cvt.u16.u32 	%rs3, %r43;
	and.b16  	%rs4, %rs3, 255;
	bfe.u32 	%r44, %r9, 16, 8;
	cvt.u16.u32 	%rs5, %r44;
	and.b16  	%rs6, %rs5, 255;
	cvt.rn.f32.u16 	%f1, %rs2;
	cvt.rn.f32.u16 	%f2, %rs4;
	cvt.rn.f32.u16 	%f3, %rs6;
	mov.f32 	%f175, 0fF149F2CA;
	mov.b32 	%r79, 0;
	mov.u32 	%r84, %r79;
	@%p4 bra 	$L__BB0_6;
	mov.f32 	%f175, 0fF149F2CA;
	mov.b32 	%r73, 0;
	mov.u64 	%rd25, %rd12;
	mov.u32 	%r84, %r73;
$L__BB0_5:
	.pragma "nounroll";
	ld.const.f32 	%f13, [%rd25+-48];
	ld.const.f32 	%f14, [%rd25+-44];
	ld.const.f32 	%f15, [%rd25+-40];
	sub.f32 	%f16, %f1, %f13;
	sub.f32 	%f17, %f2, %f14;
	sub.f32 	%f18, %f3, %f15;
	mul.f32 	%f19, %f17, %f17;
	fma.rn.f32 	%f20, %f16, %f16, %f19;
	fma.rn.f32 	%f21, %f18, %f18, %f20;
	neg.f32 	%f22, %f21;
	setp.lt.f32 	%p5, %f175, %f22;
	selp.b32 	%r46, %r73, %r84, %p5;
	selp.f32 	%f23, %f22, %f175, %p5;
	ld.const.f32 	%f24, [%rd25+-36];
	ld.const.f32 	%f25, [%rd25+-32];
	ld.const.f32 	%f26, [%rd25+-28];
	sub.f32 	%f27, %f1, %f24;
	sub.f32 	%f28, %f2, %f25;
	sub.f32 	%f29, %f3, %f26;
	mul.f32 	%f30, %f28, %f28;
	fma.rn.f32 	%f31, %f27, %f27, %f30;
	fma.rn.f32 	%f32, %f29, %f29, %f31;
	neg.f32 	%f33, %f32;
	setp.lt.f32 	%p6, %f23, %f33;
	add.s32 	%r47, %r73, 1;
	selp.b32 	%r48, %r47, %r46, %p6;
	selp.f32 	%f34, %f33, %f23, %p6;
	ld.const.f32 	%f35, [%rd25+-24];
	ld.const.f32 	%f36, [%rd25+-20];
	ld.const.f32 	%f37, [%rd25+-16];
	sub.f32 	%f38, %f1, %f35;
	sub.f32 	%f39, %f2, %f36;
	sub.f32 	%f40, %f3, %f37;
	mul.f32 	%f41, %f39, %f39;
	fma.rn.f32 	%f42, %f38, %f38, %f41;
	fma.rn.f32 	%f43, %f40, %f40, %f42;
	neg.f32 	%f44, %f43;
	setp.lt.f32 	%p7, %f34, %f44;
	add.s32 	%r49, %r73, 2;
	selp.b32 	%r50, %r49, %r48, %p7;
	selp.f32 	%f45, %f44, %f34, %p7;
	ld.const.f32 	%f46, [%rd25+-12];
	ld.const.f32 	%f47, [%rd25+-8];
	ld.const.f32 	%f48, [%rd25+-4];
	sub.f32 	%f49, %f1, %f46;
	sub.f32 	%f50, %f2, %f47;
	sub.f32 	%f51, %f3, %f48;
	mul.f32 	%f52, %f50, %f50;
	fma.rn.f32 	%f53, %f49, %f49, %f52;
	fma.rn.f32 	%f54, %f51, %f51, %f53;
	neg.f32 	%f55, %f54;
	setp.lt.f32 	%p8, %f45, %f55;
	add.s32 	%r51, %r73, 3;
	selp.b32 	%r52, %r51, %r50, %p8;
	selp.f32 	%f56, %f55, %f45, %p8;
	ld.const.f32 	%f57, [%rd25];
	ld.const.f32 	%f58, [%rd25+4];
	ld.const.f32 	%f59, [%rd25+8];
	sub.f32 	%f60, %f1, %f57;
	sub.f32 	%f61, %f2, %f58;
	sub.f32 	%f62, %f3, %f59;
	mul.f32 	%f63, %f61, %f61;
	fma.rn.f32 	%f64, %f60, %f60, %f63;
	fma.rn.f32 	%f65, %f62, %f62, %f64;
	neg.f32 	%f66, %f65;
	setp.lt.f32 	%p9, %f56, %f66;
	add.s32 	%r53, %r73, 4;
	selp.b32 	%r54, %r53, %r52, %p9;
	selp.f32 	%f67, %f66, %f56, %p9;
	ld.const.f32 	%f68, [%rd25+12];
	ld.const.f32 	%f69, [%rd25+16];
	ld.const.f32 	%f70, [%rd25+20];
	sub.f32 	%f71, %f1, %f68;
	sub.f32 	%f72, %f2, %f69;
	sub.f32 	%f73, %f3, %f70;
	mul.f32 	%f74, %f72, %f72;
	fma.rn.f32 	%f75, %f71, %f71, %f74;
	fma.rn.f32 	%f76, %f73, %f73, %f75;
	neg.f32 	%f77, %f76;
	setp.lt.f32 	%p10, %f67, %f77;
	add.s32 	%r55, %r73, 5;
	selp.b32 	%r56, %r55, %r54, %p10;
	selp.f32 	%f78, %f77, %f67, %p10;
	ld.const.f32 	%f79, [%rd25+24];
	ld.const.f32 	%f80, [%rd25+28];
	ld.const.f32 	%f81, [%rd25+32];
	sub.f32 	%f82, %f1, %f79;
	sub.f32 	%f83, %f2, %f80;
	sub.f32 	%f84, %f3, %f81;
	mul.f32 	%f85, %f83, %f83;
	fma.rn.f32 	%f86, %f82, %f82, %f85;
	fma.rn.f32 	%f87, %f84, %f84, %f86;
	neg.f32 	%f88, %f87;
	setp.lt.f32 	%p11, %f78, %f88;
	add.s32 	%r57, %r73, 6;
	selp.b32 	%r58, %r57, %r56, %p11;
	selp.f32 	%f89, %f88, %f78, %p11;
	ld.const.f32 	%f90, [%rd25+36];
	ld.const.f32 	%f91, [%rd25+40];
	ld.const.f32 	%f92, [%rd25+44];
	sub.f32 	%f93, %f1, %f90;
	sub.f32 	%f94, %f2, %f91;
	sub.f32 	%f95, %f3, %f92;
	mul.f32 	%f96, %f94, %f94;
	fma.rn.f32 	%f97, %f93, %f93, %f96;
	fma.rn.f32 	%f98, %f95, %f95, %f97;
	neg.f32 	%f99, %f98;
	setp.lt.f32 	%p12, %f89, %f99;
	add.s32 	%r59, %r73, 7;
	selp.b32 	%r84, %r59, %r58, %p12;
	selp.f32 	%f175, %f99, %f89, %p12;
	add.s64 	%rd25, %rd25, 96;
	add.s32 	%r73, %r73, 8;
	setp.ne.s32 	%p13, %r73, %r6;
	mov.u32 	%r79, %r6;
	@%p13 bra 	$L__BB0_5;
$L__BB0_6:
	setp.eq.s32 	%p14, %r3, 0;
	@%p14 bra 	$L__BB0_14;
	setp.lt.u32 	%p15, %r4, 3;
	@%p15 bra 	$L__BB0_9;
	mul.wide.u32 	%rd14, %r79, 12;
	add.s64 	%rd16, %rd21, %rd14;
	ld.const.f32 	%f100, [%rd16];
	ld.const.f32 	%f101, [%rd16+4];
	ld.const.f32 	%f102, [%rd16+8];
	sub.f32 	%f103, %f1, %f100;
	sub.f32 	%f104, %f2, %f101;
	sub.f32 	%f105, %f3, %f102;
	mul.f32 	%f106, %f104, %f104;
	fma.rn.f32 	%f107, %f103, %f103, %f106;
	fma.rn.f32 	%f108, %f105, %f105, %f107;
	neg.f32 	%f109, %f108;
	setp.lt.f32 	%p16, %f175, %f109;
	selp.b32 	%r61, %r79, %r84, %p16;
	selp.f32 	%f110, %f109, %f175, %p16;
	add.s32 	%r62, %r79, 1;
	ld.const.f32 	%f111, [%rd16+12];
	ld.const.f32 	%f112, [%rd16+16];
	ld.const.f32 	%f113, [%rd16+20];
	sub.f32 	%f114, %f1, %f111;
	sub.f32 	%f115, %f2, %f112;
	sub.f32 	%f116, %f3, %f113;
	mul.f32 	%f117, %f115, %f115;
	fma.rn.f32 	%f118, %f114, %f114, %f117;
	fma.rn.f32 	%f119, %f116, %f116, %f118;
	neg.f32 	%f120, %f119;
	setp.lt.f32 	%p17, %f110, %f120;
	selp.b32 	%r63, %r62, %r61, %p17;
	selp.f32 	%f121, %f120, %f110, %p17;
	add.s32 	%r64, %r79, 2;
	ld.const.f32 	%f122, [%rd16+24];
	ld.const.f32 	%f123, [%rd16+28];
	ld.const.f32 	%f124, [%rd16+32];
	sub.f32 	%f125, %f1, %f122;
	sub.f32 	%f126, %f2, %f123;
	sub.f32 	%f127, %f3, %f124;
	mul.f32 	%f128, %f126, %f126;
	fma.rn.f32 	%f129, %f125, %f125, %f128;
	fma.rn.f32 	%f130, %f127, %f127, %f129;
	neg.f32 	%f131, %f130;
	setp.lt.f32 	%p18, %f121, %f131;
	selp.b32 	%r65, %r64, %r63, %p18;
	selp.f32 	%f132, %f131, %f121, %p18;
	add.s32 	%r66, %r79, 3;
	ld.const.f32 	%f133, [%rd16+36];
	ld.const.f32 	%f134, [%rd16+40];
	ld.const.f32 	%f135, [%rd16+44];
	sub.f32 	%f136, %f1, %f133;
	sub.f32 	%f137, %f2, %f134;
	sub.f32 	%f138, %f3, %f135;
	mul.f32 	%f139, %f137, %f137;
	fma.rn.f32 	%f140, %f136, %f136, %f139;
	fma.rn.f32 	%f141, %f138, %f138, %f140;
	neg.f32 	%f142, %f141;
	setp.lt.f32 	%p19, %f132, %f142;
	selp.b32 	%r84, %r66, %r65, %p19;
	selp.f32 	%f175, %f142, %f132, %p19;
	add.s32 	%r79, %r79, 4;
$L__BB0_9:
	setp.eq.s32 	%p20, %r5, 0;
	@%p20 bra 	$L__BB0_14;
	setp.eq.s32 	%p21, %r5, 1;
	@%p21 bra 	$L__BB0_12;
	mul.wide.u32 	%rd17, %r79, 12;
	add.s64 	%rd19, %rd21, %rd17;
	ld.const.f32 	%f143, [%rd19];
	ld.const.f32 	%f144, [%rd19+4];
	ld.const.f32 	%f145, [%rd19+8];
	sub.f32 	%f146, %f1, %f143;
	sub.f32 	%f147, %f2, %f144;
	sub.f32 	%f148, %f3, %f145;
	mul.f32 	%f149, %f147, %f147;
	fma.rn.f32 	%f150, %f146, %f146, %f149;
	fma.rn.f32 	%f151, %f148, %f148, %f150;
	neg.f32 	%f152, %f151;
	setp.lt.f32 	%p22, %f175, %f152;
	selp.b32 	%r68, %r79, %r84, %p22;
	selp.f32 	%f153, %f152, %f175, %p22;
	add.s32 	%r69, %r79, 1;
	ld.const.f32 	%f154, [%rd19+12];
	ld.const.f32 	%f155, [%rd19+16];
	ld.const.f32 	%f156, [%rd19+20];
	sub.f32 	%f157, %f1, %f154;
	sub.f32 	%f158, %f2, %f155;
	sub.f32 	%f159, %f3, %f156;
	mul.f32 	%f160, %f158, %f158;
	fma.rn.f32 	%f161, %f157, %f157, %f160;
	fma.rn.f32 	%f162, %f159, %f159, %f161;
	neg.f32 	%f163, %f162;
	setp.lt.f32 	%p23, %f153, %f163;
	selp.b32 	%r84, %r69, %r68, %p23;
	selp.f32 	%f175, %f163, %f153, %p23;
	add.s32 	%r79, %r79, 2;
$L__BB0_12:
	setp.eq.s32 	%p24, %r7, 0;
	@%p24 bra 	$L__BB0_14;
	mul.wide.u32 	%rd20, %r79, 12;
	add.s64 	%rd22, %rd21, %rd20;
	ld.const.f32 	%f164, [%rd22];
	ld.const.f32 	%f165, [%rd22+4];
	ld.const.f32 	%f166, [%rd22+8];
	sub.f32 	%f167, %f1, %f164;
	sub.f32 	%f168, %f2, %f165;
	sub.f32 	%f169, %f3, %f166;
	mul.f32 	%f170, %f168, %f168;
	fma.rn.f32 	%f171, %f167, %f167, %f170;
	fma.rn.f32 	%f172, %f169, %f169, %f171;
	neg.f32 	%f173, %f172;
	setp.lt.f32 	%p25, %f175, %f173;
	selp.b32 	%r84, %r79, %r84, %p25;
$L__BB0_14:
	add.s64 	%rd24, %rd1, %rd10;
	and.b32  	%r70, %r84, 65535;
	bfi.b32 	%r71, %r70, %r9, 24, 8;
	st.global.u32 	[%rd24], %r71;
	add.s32 	%r72, %r72, %r2;
	setp.lt.s32 	%p26, %r72, %r32;
	@%p26 bra 	$L__BB0_3;
	bra.uni 	$L__BB0_16;
$L__BB0_15:
	mul.wide.s32 	%rd7, %r72, 4;
	add.s64 	%rd8, %rd2, %rd7;
	.pragma "used_bytes_mask 7";
	ld.global.u32 	%r38, [%rd8];
	add.s64 	%rd9, %rd1, %rd7;
	bfi.b32 	%r39, 0, %r38, 24, 8;
	st.global.u32 	[%rd9], %r39;
	add.s32 	%r72, %r72, %r2;
	setp.lt.s32 	%p3, %r72, %r32;
	@%p3 bra 	$L__BB0_15;
$L__BB0_16:
	ret;

}


// ===== COMPILED SASS (sm_100) =====

	.target	sm_100

	.elftype	@"ET_EXEC"


//--------------------- .note.nv.tkinfo           --------------------------
	.section	.note.nv.tkinfo,"",@"SHT_NOTE"
	.sectionflags	@"SHF_NOTE_NV_TKINFO"
	.tkinfo
        /*0018*/ 	.word	0x00000002
        /*0030*/ 	.string	""
        /*0030*/ 	.string	"ptxas"
        /*0030*/ 	.string	"Cuda compilation tools, release 13.0, V13.0.88"
        /*0030*/ 	.string	"Build cuda_13.0.r13.0/compiler.36424714_0"
        /*0030*/ 	.string	"-arch sm_100 -m 64 "



//--------------------- .note.nv.cuinfo           --------------------------
	.section	.note.nv.cuinfo,"",@"SHT_NOTE"
	.sectionflags	@"SHF_NOTE_NV_CUINFO"
        /*0018*/ 	.short	0x0002
        /*001a*/ 	.short	0x0064
        /*001c*/ 	.short	0x0082
	.zero		2


//--------------------- .nv.info                  --------------------------
	.section	.nv.info,"",@"SHT_CUDA_INFO"
	.align	4


	//----- nvinfo : EIATTR_REGCOUNT
	.align		4
        /*0000*/ 	.byte	0x04, 0x2f
        /*0002*/ 	.short	(.L_3 - .L_2)
	.align		4
.L_2:
        /*0004*/ 	.word	index@(_Z17minDistanceKernelPK6uchar4PS_ii)
        /*0008*/ 	.word	0x0000001d


	//----- nvinfo : EIATTR_FRAME_SIZE
	.align		4
.L_3:
        /*000c*/ 	.byte	0x04, 0x11
        /*000e*/ 	.short	(.L_5 - .L_4)
	.align		4
.L_4:
        /*0010*/ 	.word	index@(_Z17minDistanceKernelPK6uchar4PS_ii)
        /*0014*/ 	.word	0x00000000


	//----- nvinfo : EIATTR_MIN_STACK_SIZE
	.align		4
.L_5:
        /*0018*/ 	.byte	0x04, 0x12
        /*001a*/ 	.short	(.L_7 - .L_6)
	.align		4
.L_6:
        /*001c*/ 	.word	index@(_Z17minDistanceKernelPK6uchar4PS_ii)
        /*0020*/ 	.word	0x00000000
.L_7:


//--------------------- .nv.compat                --------------------------
	.section	.nv.compat,"",@"SHT_CUDA_COMPAT_INFO"
	.align	4
        /*0000*/ 	.byte	0x02, 0x09, 0x00, 0x00, 0x02, 0x02, 0x01, 0x00, 0x02, 0x05, 0x05, 0x00, 0x03, 0x07, 0x01, 0x01
        /*0010*/ 	.byte	0x02, 0x03, 0x00, 0x00, 0x02, 0x06, 0x01, 0x00, 0x04, 0x0b, 0x08, 0x00, 0x09, 0x00, 0x00, 0x00
        /*0020*/ 	.byte	0x00, 0x00, 0x00, 0x00


//--------------------- .nv.info._Z17minDistanceKernelPK6uchar4PS_ii --------------------------
	.section	.nv.info._Z17minDistanceKernelPK6uchar4PS_ii,"",@"SHT_CUDA_INFO"
	.sectionflags	@""
	.align	4


	//----- nvinfo : EIATTR_CUDA_API_VERSION
	.align		4
        /*0000*/ 	.byte	0x04, 0x37
        /*0002*/ 	.short	(.L_9 - .L_8)
.L_8:
        /*0004*/ 	.word	0x00000082


	//----- nvinfo : EIATTR_KPARAM_INFO
	.align		4
.L_9:
        /*0008*/ 	.byte	0x04, 0x17
        /*000a*/ 	.short	(.L_11 - .L_10)
.L_10:
        /*000c*/ 	.word	0x00000000
        /*0010*/ 	.short	0x0003
        /*0012*/ 	.short	0x0014
        /*0014*/ 	.byte	0x00, 0xf0, 0x11, 0x00


	//----- nvinfo : EIATTR_KPARAM_INFO
	.align		4
.L_11:
        /*0018*/ 	.byte	0x04, 0x17
        /*001a*/ 	.short	(.L_13 - .L_12)
.L_12:
        /*001c*/ 	.word	0x00000000
        /*0020*/ 	.short	0x0002
        /*0022*/ 	.short	0x0010
        /*0024*/ 	.byte	0x00, 0xf0, 0x11, 0x00


	//----- nvinfo : EIATTR_KPARAM_INFO
	.align		4
.L_13:
        /*0028*/ 	.byte	0x04, 0x17
        /*002a*/ 	.short	(.L_15 - .L_14)
.L_14:
        /*002c*/ 	.word	0x00000000
        /*0030*/ 	.short	0x0001
        /*0032*/ 	.short	0x0008
        /*0034*/ 	.byte	0x00, 0xf5, 0x21, 0x00


	//----- nvinfo : EIATTR_KPARAM_INFO
	.align		4
.L_15:
        /*0038*/ 	.byte	0x04, 0x17
        /*003a*/ 	.short	(.L_17 - .L_16)
.L_16:
        /*003c*/ 	.word	0x00000000
        /*0040*/ 	.short	0x0000
        /*0042*/ 	.short	0x0000
        /*0044*/ 	.byte	0x00, 0xf5, 0x21, 0x00


	//----- nvinfo : EIATTR_SPARSE_MMA_MASK
	.align		4
.L_17:
        /*0048*/ 	.byte	0x03, 0x50
        /*004a*/ 	.short	0x0000


	//----- nvinfo : EIATTR_MAXREG_COUNT
	.align		4
        /*004c*/ 	.byte	0x03, 0x1b
        /*004e*/ 	.short	0x00ff


	//----- nvinfo : EIATTR_MERCURY_ISA_VERSION
	.align		4
        /*0050*/ 	.byte	0x03, 0x5f
        /*0052*/ 	.short	0x0101


	//----- nvinfo : EIATTR_UNUSED_LOAD_BYTE_OFFSET
	.align		4
        /*0054*/ 	.byte	0x04, 0x44
        /*0056*/ 	.short	(.L_19 - .L_18)


	//   ....[0]....
.L_18:
        /*0058*/ 	.word	0x00000110
        /*005c*/ 	.word	0x00000007


	//   ....[1]....
        /*0060*/ 	.word	0x00000210
        /*0064*/ 	.word	0x00000007


	//----- nvinfo : EIATTR_VRC_CTA_INIT_COUNT
	.align		4
.L_19:
        /*0068*/ 	.byte	0x02, 0x4a
	.zero		1
	.zero		1


	//----- nvinfo : EIATTR_EXIT_INSTR_OFFSETS
	.align		4
        /*006c*/ 	.byte	0x04, 0x1c
        /*006e*/ 	.short	(.L_21 - .L_20)


	//   ....[0]....
.L_20:
        /*0070*/ 	.word	0x00000090


	//   ....[1]....
        /*0074*/ 	.word	0x00000180


	//   ....[2]....
        /*0078*/ 	.word	0x00000e70


	//----- nvinfo : EIATTR_CRS_STACK_SIZE
	.align		4
.L_21:
        /*007c*/ 	.byte	0x04, 0x1e
        /*007e*/ 	.short	(.L_23 - .L_22)
.L_22:
        /*0080*/ 	.word	0x00000000


	//----- nvinfo : EIATTR_CBANK_PARAM_SIZE
	.align		4
.L_23:
        /*0084*/ 	.byte	0x03, 0x19
        /*0086*/ 	.short	0x0018


	//----- nvinfo : EIATTR_PARAM_CBANK
	.align		4
        /*0088*/ 	.byte	0x04, 0x0a
        /*008a*/ 	.short	(.L_25 - .L_24)
	.align		4
.L_24:
        /*008c*/ 	.word	index@(.nv.constant0._Z17minDistanceKernelPK6uchar4PS_ii)
        /*0090*/ 	.short	0x0380
        /*0092*/ 	.short	0x0018


	//----- nvinfo : EIATTR_SW_WAR
	.align		4
.L_25:
        /*0094*/ 	.byte	0x04, 0x36
        /*0096*/ 	.short	(.L_27 - .L_26)
.L_26:
        /*0098*/ 	.word	0x00000008
.L_27:


//--------------------- .nv.callgraph             --------------------------
	.section	.nv.callgraph,"",@"SHT_CUDA_CALLGRAPH"
	.align	4
	.sectionentsize	8
	.align		4
        /*0000*/ 	.word	0x00000000
	.align		4
        /*0004*/ 	.word	0xffffffff
	.align		4
        /*0008*/ 	.word	0x00000000
	.align		4
        /*000c*/ 	.word	0xfffffffe
	.align		4
        /*0010*/ 	.word	0x00000000
	.align		4
        /*0014*/ 	.word	0xfffffffd
	.align		4
        /*0018*/ 	.word	0x00000000
	.align		4
        /*001c*/ 	.word	0xfffffffc


//--------------------- .nv.constant3             --------------------------
	.section	.nv.constant3,"a",@progbits
	.align	4
.nv.constant3:
	.type		d_classAvg,@object
	.size		d_classAvg,(d_numClasses - d_classAvg)
d_classAvg:
	.zero		384
	.type		d_numClasses,@object
	.size		d_numClasses,(.L_1 - d_numClasses)
d_numClasses:
	.zero		4
.L_1:


//--------------------- .text._Z17minDistanceKernelPK6uchar4PS_ii --------------------------
	.section	.text._Z17minDistanceKernelPK6uchar4PS_ii,"ax",@progbits
	.align	128
        .global         _Z17minDistanceKernelPK6uchar4PS_ii
        .type           _Z17minDistanceKernelPK6uchar4PS_ii,@function
        .size           _Z17minDistanceKernelPK6uchar4PS_ii,(.L_x_9 - _Z17minDistanceKernelPK6uchar4PS_ii)
        .other          _Z17minDistanceKernelPK6uchar4PS_ii,@"STO_CUDA_ENTRY STV_DEFAULT"
_Z17minDistanceKernelPK6uchar4PS_ii:
.text._Z17minDistanceKernelPK6uchar4PS_ii:
[----:B------:R-:W-:Y:S01]  /*0000*/  LDC R1, c[0x0][0x37c] ;  /* 0x0000df00ff017b82 */ /* 0x000fe20000000800 */
[----:B------:R-:W0:Y:S07]  /*0010*/  S2R R3, SR_TID.X ;  /* 0x0000000000037919 */ /* 0x000e2e0000002100 */
[----:B------:R-:W0:Y:S01]  /*0020*/  S2UR UR4, SR_CTAID.X ;  /* 0x00000000000479c3 */ /* 0x000e220000002500 */
[----:B------:R-:W1:Y:S07]  /*0030*/  LDCU UR6, c[0x0][0x390] ;  /* 0x00007200ff0677ac */ /* 0x000e6e0008000800 */
[----:B------:R-:W0:Y:S01]  /*0040*/  LDC R0, c[0x0][0x360] ;  /* 0x0000d800ff007b82 */ /* 0x000e220000000800 */
[----:B------:R-:W2:Y:S01]  /*0050*/  LDCU UR5, c[0x0][0x370] ;  /* 0x00006e00ff0577ac */ /* 0x000ea20008000800 */
[----:B0-----:R-:W-:-:S02]  /*0060*/  IMAD R3, R0, UR4, R3 ;  /* 0x0000000400037c24 */ /* 0x001fc4000f8e0203 */
[----:B--2---:R-:W-:-:S03]  /*0070*/  IMAD R0, R0, UR5, RZ ;  /* 0x0000000500007c24 */ /* 0x004fc6000f8e02ff */
[----:B-1----:R-:W-:-:S13]  /*0080*/  ISETP.GE.AND P0, PT, R3, UR6, PT ;  /* 0x0000000603007c0c */ /* 0x002fda000bf06270 */
[----:B------:R-:W-:Y:S05]  /*0090*/  @P0 EXIT ;  /* 0x000000000000094d */ /* 0x000fea0003800000 */
[----:B------:R-:W0:Y:S01]  /*00a0*/  LDCU UR4, c[0x0][0x394] ;  /* 0x00007280ff0477ac */ /* 0x000e220008000800 */
[----:B------:R-:W1:Y:S01]  /*00b0*/  LDC.64 R8, c[0x0][0x380] ;  /* 0x0000e000ff087b82 */ /* 0x000e620000000a00 */
[----:B------:R-:W2:Y:S07]  /*00c0*/  LDCU.64 UR8, c[0x0][0x358] ;  /* 0x00006b00ff0877ac */ /* 0x000eae0008000a00 */
[----:B------:R-:W3:Y:S01]  /*00d0*/  LDC.64 R10, c[0x0][0x388] ;  /* 0x0000e200ff0a7b82 */ /* 0x000ee20000000a00 */
[----:B0-----:R-:W-:-:S09]  /*00e0*/  UISETP.GT.AND UP0, UPT, UR4, URZ, UPT ;  /* 0x000000ff0400728c */ /* 0x001fd2000bf04270 */
[----:B--2---:R-:W-:Y:S05]  /*00f0*/  BRA.U UP0, `(.L_x_0) ;  /* 0x0000000100247547 */ /* 0x004fea000b800000 */
.L_x_1:
[----:B-1----:R-:W-:-:S06]  /*0100*/  IMAD.WIDE R4, R3, 0x4, R8 ;  /* 0x0000000403047825 */ /* 0x002fcc00078e0208 */
[----:B------:R-:W2:Y:S01]  /*0110*/  LDG.E R4, desc[UR8][R4.64] ;  /* 0x0000000804047981 */ /* 0x000ea2000c1e1900 */
[----:B0--3--:R-:W-:Y:S01]  /*0120*/  IMAD.WIDE R6, R3, 0x4, R10 ;  /* 0x0000000403067825 */ /* 0x009fe200078e020a */
[----:B------:R-:W-:-:S04]  /*0130*/  IADD3 R3, PT, PT, R0, R3, RZ ;  /* 0x0000000300037210 */ /* 0x000fc80007ffe0ff */
[----:B------:R-:W-:Y:S02]  /*0140*/  ISETP.GE.AND P0, PT, R3, UR6, PT ;  /* 0x0000000603007c0c */ /* 0x000fe4000bf06270 */
[----:B--2---:R-:W-:-:S05]  /*0150*/  PRMT R13, RZ, 0x654, R4 ;  /* 0x00000654ff0d7816 */ /* 0x004fca0000000004 */
[----:B------:R0:W-:Y:S06]  /*0160*/  STG.E desc[UR8][R6.64], R13 ;  /* 0x0000000d06007986 */ /* 0x0001ec000c101908 */
[----:B------:R-:W-:Y:S05]  /*0170*/  @!P0 BRA `(.L_x_1) ;  /* 0xfffffffc00e08947 */ /* 0x000fea000383ffff */
[----:B------:R-:W-:Y:S05]  /*0180*/  EXIT ;  /* 0x000000000000794d */ /* 0x000fea0003800000 */
.L_x_0:
[----:B------:R-:W-:Y:S02]  /*0190*/  ULOP3.LUT UR5, UR4, 0x7, URZ, 0xc0, !UPT ;  /* 0x0000000704057892 */ /* 0x000fe4000f8ec0ff */
[----:B------:R-:W-:Y:S02]  /*01a0*/  ULOP3.LUT UR7, UR4, 0x3, URZ, 0xc0, !UPT ;  /* 0x0000000304077892 */ /* 0x000fe4000f8ec0ff */
[----:B------:R-:W-:Y:S02]  /*01b0*/  UIADD3 UR6, UPT, UPT, UR5, -0x1, URZ ;  /* 0xffffffff05067890 */ /* 0x000fe4000fffe0ff */
[----:B------:R-:W-:Y:S02]  /*01c0*/  ULOP3.LUT UR4, UR4, 0x7ffffff8, URZ, 0xc0, !UPT ;  /* 0x7ffffff804047892 */ /* 0x000fe4000f8ec0ff */
[----:B------:R-:W-:-:S11]  /*01d0*/  UISETP.GE.U32.AND UP0, UPT, UR6, 0x3, UPT ;  /* 0x000000030600788c */ /* 0x000fd6000bf06070 */
.L_x_7:
[----:B01----:R-:W0:Y:S08]  /*01e0*/  LDC.64 R8, c[0x0][0x380] ;  /* 0x0000e000ff087b82 */ /* 0x003e300000000a00 */
[----:B------:R-:W1:Y:S01]  /*01f0*/  LDC.64 R6, c[0x0][0x390] ;  /* 0x0000e400ff067b82 */ /* 0x000e620000000a00 */
[----:B0-----:R-:W-:-:S05]  /*0200*/  IMAD.WIDE R8, R3, 0x4, R8 ;  /* 0x0000000403087825 */ /* 0x001fca00078e0208 */
[----:B------:R-:W2:Y:S01]  /*0210*/  LDG.E R2, desc[UR8][R8.64] ;  /* 0x0000000808027981 */ /* 0x000ea2000c1e1900 */
[-C--:B------:R-:W-:Y:S01]  /*0220*/  MOV R4, R3.reuse ;  /* 0x0000000300047202 */ /* 0x080fe20000000f00 */
[----:B------:R-:W-:Y:S01]  /*0230*/  HFMA2 R5, -RZ, RZ, -10824, -13904 ;  /* 0xf149f2caff057431 */ /* 0x000fe200000001ff */
[----:B-1----:R-:W-:Y:S02]  /*0240*/  ISETP.GE.U32.AND P1, PT, R7, 0x8, PT ;  /* 0x000000080700780c */ /* 0x002fe40003f26070 */
[----:B------:R-:W-:Y:S02]  /*0250*/  CS2R R22, SRZ ;  /* 0x0000000000167805 */ /* 0x000fe4000001ff00 */
[----:B------:R-:W-:-:S04]  /*0260*/  IADD3 R3, PT, PT, R0, R3, RZ ;  /* 0x0000000300037210 */ /* 0x000fc80007ffe0ff */
[----:B------:R-:W-:Y:S02]  /*0270*/  ISETP.GE.AND P0, PT, R3, R6, PT ;  /* 0x000000060300720c */ /* 0x000fe40003f06270 */
[C---:B--2---:R-:W-:Y:S02]  /*0280*/  PRMT R6, R2.reuse, 0x7770, RZ ;  /* 0x0000777002067816 */ /* 0x044fe400000000ff */
[C---:B---3--:R-:W-:Y:S02]  /*0290*/  PRMT R10, R2.reuse, 0x7771, RZ ;  /* 0x00007771020a7816 */ /* 0x048fe400000000ff */
[----:B------:R-:W-:Y:S02]  /*02a0*/  PRMT R11, R2, 0x7772, RZ ;  /* 0x00007772020b7816 */ /* 0x000fe400000000ff */
[----:B------:R-:W-:Y:S02]  /*02b0*/  I2FP.F32.U32 R9, R6 ;  /* 0x0000000600097245 */ /* 0x000fe40000201000 */
[----:B------:R-:W-:-:S02]  /*02c0*/  I2FP.F32.U32 R6, R10 ;  /* 0x0000000a00067245 */ /* 0x000fc40000201000 */
[----:B------:R-:W-:Y:S01]  /*02d0*/  I2FP.F32.U32 R8, R11 ;  /* 0x0000000b00087245 */ /* 0x000fe20000201000 */
[----:B------:R-:W-:Y:S06]  /*02e0*/  @!P1 BRA `(.L_x_2) ;  /* 0x0000000400709947 */ /* 0x000fec0003800000 */
[----:B------:R-:W-:Y:S02]  /*02f0*/  MOV R5, 0xf149f2ca ;  /* 0xf149f2ca00057802 */ /* 0x000fe40000000f00 */
[----:B------:R-:W-:Y:S02]  /*0300*/  CS2R R22, SRZ ;  /* 0x0000000000167805 */ /* 0x000fe4000001ff00 */
[----:B------:R-:W-:-:S07]  /*0310*/  MOV R20, 0x30 ;  /* 0x0000003000147802 */ /* 0x000fce0000000f00 */
.L_x_3:
[----:B------:R-:W0:Y:S08]  /*0320*/  LDC.64 R16, c[0x3][R20+-0x30] ;  /* 0x00fff40014107b82 */ /* 0x000e300000000a00 */
[----:B------:R-:W1:Y:S08]  /*0330*/  LDC.64 R10, c[0x3][R20+-0x20] ;  /* 0x00fff800140a7b82 */ /* 0x000e700000000a00 */
[----:B------:R-:W2:Y:S08]  /*0340*/  LDC.64 R12, c[0x3][R20+-0x28] ;  /* 0x00fff600140c7b82 */ /* 0x000eb00000000a00 */
[----:B------:R-:W3:Y:S01]  /*0350*/  LDC.64 R14, c[0x3][R20+-0x18] ;  /* 0x00fffa00140e7b82 */ /* 0x000ee20000000a00 */
[----:B0-----:R-:W-:Y:S01]  /*0360*/  FADD R18, R6, -R17 ;  /* 0x8000001106127221 */ /* 0x001fe20000000000 */
[----:B------:R-:W-:-:S03]  /*0370*/  FADD R21, R9, -R16 ;  /* 0x8000001009157221 */ /* 0x000fc60000000000 */
[----:B------:R-:W-:-:S03]  /*0380*/  FMUL R24, R18, R18 ;  /* 0x0000001212187220 */ /* 0x000fc60000400000 */
[----:B------:R-:W0:Y:S01]  /*0390*/  LDC.64 R16, c[0x3][R20+-0x10] ;  /* 0x00fffc0014107b82 */ /* 0x000e220000000a00 */
[----:B-1----:R-:W-:Y:S01]  /*03a0*/  FADD R10, R6, -R10 ;  /* 0x8000000a060a7221 */ /* 0x002fe20000000000 */
[----:B------:R-:W-:-:S03]  /*03b0*/  FFMA R21, R21, R21, R24 ;  /* 0x0000001515157223 */ /* 0x000fc60000000018 */
[----:B------:R-:W-:-:S03]  /*03c0*/  FMUL R10, R10, R10 ;  /* 0x0000000a0a0a7220 */ /* 0x000fc60000400000 */
[----:B------:R-:W1:Y:S01]  /*03d0*/  LDC.64 R18, c[0x3][R20+-0x8] ;  /* 0x00fffe0014127b82 */ /* 0x000e620000000a00 */
[----:B--2---:R-:W-:Y:S01]  /*03e0*/  FADD R12, R8, -R12 ;  /* 0x8000000c080c7221 */ /* 0x004fe20000000000 */
[----:B------:R-:W-:-:S03]  /*03f0*/  FADD R13, R9, -R13 ;  /* 0x8000000d090d7221 */ /* 0x000fc60000000000 */
[----:B------:R-:W-:Y:S01]  /*0400*/  FFMA R12, R12, R12, R21 ;  /* 0x0000000c0c0c7223 */ /* 0x000fe20000000015 */
[----:B------:R-:W-:Y:S01]  /*0410*/  FFMA R24, R13, R13, R10 ;  /* 0x0000000d0d187223 */ /* 0x000fe2000000000a */
[----:B------:R-:W-:Y:S01]  /*0420*/  FADD R21, R8, -R11 ;  /* 0x8000000b08157221 */ /* 0x000fe20000000000 */
[----:B---3--:R-:W-:Y:S01]  /*0430*/  FADD R15, R6, -R15 ;  /* 0x8000000f060f7221 */ /* 0x008fe20000000000 */
[----:B------:R-:W2:Y:S01]  /*0440*/  LDC.64 R10, c[0x3][R20] ;  /* 0x00c00000140a7b82 */ /* 0x000ea20000000a00 */
[----:B------:R-:W-:Y:S01]  /*0450*/  FSETP.GEU.AND P5, PT, R5, -R12, PT ;  /* 0x8000000c0500720b */ /* 0x000fe20003fae000 */
[----:B------:R-:W-:Y:S01]  /*0460*/  FADD R14, R9, -R14 ;  /* 0x8000000e090e7221 */ /* 0x000fe20000000000 */
[----:B------:R-:W-:Y:S01]  /*0470*/  FMUL R15, R15, R15 ;  /* 0x0000000f0f0f7220 */ /* 0x000fe20000400000 */
[----:B------:R-:W-:Y:S01]  /*0480*/  FFMA R21, R21, R21, R24 ;  /* 0x0000001515157223 */ /* 0x000fe20000000018 */
[----:B------:R-:W-:Y:S02]  /*0490*/  FSEL R24, -R12, R5, !P5 ;  /* 0x000000050c187208 */ /* 0x000fe40006800100 */
[----:B------:R-:W-:Y:S01]  /*04a0*/  FFMA R5, R14, R14, R15 ;  /* 0x0000000e0e057223 */ /* 0x000fe2000000000f */
[----:B0-----:R-:W-:Y:S01]  /*04b0*/  FADD R16, R8, -R16 ;  /* 0x8000001008107221 */ /* 0x001fe20000000000 */
[----:B------:R-:W-:Y:S01]  /*04c0*/  FSETP.GEU.AND P6, PT, R24, -R21, PT ;  /* 0x800000151800720b */ /* 0x000fe20003fce000 */
[----:B------:R-:W0:Y:S01]  /*04d0*/  LDC.64 R14, c[0x3][R20+0x10] ;  /* 0x00c00400140e7b82 */ /* 0x000e220000000a00 */
[----:B------:R-:W-:-:S02]  /*04e0*/  SEL R23, R22, R23, !P5 ;  /* 0x0000001716177207 */ /* 0x000fc40006800000 */
[----:B------:R-:W-:Y:S01]  /*04f0*/  FSEL R21, -R21, R24, !P6 ;  /* 0x0000001815157208 */ /* 0x000fe20007000100 */
[----:B-1----:R-:W-:Y:S01]  /*0500*/  FADD R25, R6, -R18 ;  /* 0x8000001206197221 */ /* 0x002fe20000000000 */
[----:B------:R-:W-:Y:S01]  /*0510*/  FFMA R18, R16, R16, R5 ;  /* 0x0000001010127223 */ /* 0x000fe20000000005 */
[----:B------:R-:W-:Y:S02]  /*0520*/  FADD R5, R9, -R17 ;  /* 0x8000001109057221 */ /* 0x000fe40000000000 */
[----:B------:R-:W1:Y:S01]  /*0530*/  LDC.64 R12, c[0x3][R20+0x8] ;  /* 0x00c00200140c7b82 */ /* 0x000e620000000a00 */
[----:B------:R-:W-:Y:S01]  /*0540*/  FMUL R24, R25, R25 ;  /* 0x0000001919187220 */ /* 0x000fe20000400000 */
[----:B------:R-:W-:Y:S01]  /*0550*/  FADD R19, R8, -R19 ;  /* 0x8000001308137221 */ /* 0x000fe20000000000 */
[----:B------:R-:W-:Y:S02]  /*0560*/  FSETP.GEU.AND P4, PT, R21, -R18, PT ;  /* 0x800000121500720b */ /* 0x000fe40003f8e000 */
[----:B------:R-:W-:Y:S01]  /*0570*/  FFMA R24, R5, R5, R24 ;  /* 0x0000000505187223 */ /* 0x000fe20000000018 */
[----:B--2---:R-:W-:Y:S01]  /*0580*/  FADD R5, R9, -R10 ;  /* 0x8000000a09057221 */ /* 0x004fe20000000000 */
[----:B------:R-:W-:Y:S01]  /*0590*/  FSEL R21, -R18, R21, !P4 ;  /* 0x0000001512157208 */ /* 0x000fe20006000100 */
[----:B------:R-:W2:Y:S01]  /*05a0*/  LDC.64 R16, c[0x3][R20+0x18] ;  /* 0x00c0060014107b82 */ /* 0x000ea20000000a00 */
[----:B------:R-:W-:Y:S01]  /*05b0*/  FADD R18, R6, -R11 ;  /* 0x8000000b06127221 */ /* 0x000fe20000000000 */
[----:B------:R-:W-:Y:S01]  /*05c0*/  FFMA R24, R19, R19, R24 ;  /* 0x0000001313187223 */ /* 0x000fe20000000018 */
[----:B------:R-:W-:-:S02]  /*05d0*/  @!P6 IADD3 R23, PT, PT, R22, 0x1, RZ ;  /* 0x000000011617e810 */ /* 0x000fc40007ffe0ff */
[----:B------:R-:W-:Y:S02]  /*05e0*/  FMUL R26, R18, R18 ;  /* 0x00000012121a7220 */ /* 0x000fe40000400000 */
[----:B------:R-:W-:Y:S01]  /*05f0*/  FSETP.GEU.AND P3, PT, R21, -R24, PT ;  /* 0x800000181500720b */ /* 0x000fe20003f6e000 */
[----:B------:R3:W4:Y:S01]  /*0600*/  LDC.64 R10, c[0x3][R20+0x20] ;  /* 0x00c00800140a7b82 */ /* 0x0007220000000a00 */
[----:B------:R-:W-:Y:S01]  /*0610*/  FFMA R5, R5, R5, R26 ;  /* 0x0000000505057223 */ /* 0x000fe2000000001a */
[----:B0-----:R-:W-:Y:S01]  /*0620*/  FADD R14, R6, -R14 ;  /* 0x8000000e060e7221 */ /* 0x001fe20000000000 */
[----:B------:R-:W-:Y:S01]  /*0630*/  FSEL R21, -R24, R21, !P3 ;  /* 0x0000001518157208 */ /* 0x000fe20005800100 */
[----:B------:R-:W-:Y:S01]  /*0640*/  FADD R15, R8, -R15 ;  /* 0x8000000f080f7221 */ /* 0x000fe20000000000 */
[----:B------:R-:W-:Y:S01]  /*0650*/  @!P4 IADD3 R23, PT, PT, R22, 0x2, RZ ;  /* 0x000000021617c810 */ /* 0x000fe20007ffe0ff */
[----:B------:R-:W-:Y:S02]  /*0660*/  FMUL R14, R14, R14 ;  /* 0x0000000e0e0e7220 */ /* 0x000fe40000400000 */
[----:B------:R3:W0:Y:S01]  /*0670*/  LDC.64 R18, c[0x3][R20+0x28] ;  /* 0x00c00a0014127b82 */ /* 0x0006220000000a00 */
[----:B-1----:R-:W-:Y:S01]  /*0680*/  FADD R12, R8, -R12 ;  /* 0x8000000c080c7221 */ /* 0x002fe20000000000 */
[----:B------:R-:W-:-:S02]  /*0690*/  FADD R13, R9, -R13 ;  /* 0x8000000d090d7221 */ /* 0x000fc40000000000 */
[----:B------:R-:W-:Y:S01]  /*06a0*/  @!P3 IADD3 R23, PT, PT, R22, 0x3, RZ ;  /* 0x000000031617b810 */ /* 0x000fe20007ffe0ff */
[----:B------:R-:W-:Y:S01]  /*06b0*/  FFMA R12, R12, R12, R5 ;  /* 0x0000000c0c0c7223 */ /* 0x000fe20000000005 */
[----:B------:R-:W-:Y:S01]  /*06c0*/  FFMA R14, R13, R13, R14 ;  /* 0x0000000d0d0e7223 */ /* 0x000fe2000000000e */
[----:B--2---:R-:W-:Y:S01]  /*06d0*/  FADD R17, R6, -R17 ;  /* 0x8000001106117221 */ /* 0x004fe20000000000 */
[----:B------:R-:W-:Y:S02]  /*06e0*/  FADD R16, R9, -R16 ;  /* 0x8000001009107221 */ /* 0x000fe40000000000 */
[----:B------:R-:W-:Y:S01]  /*06f0*/  FSETP.GEU.AND P1, PT, R21, -R12, PT ;  /* 0x8000000c1500720b */ /* 0x000fe20003f2e000 */
[----:B------:R-:W-:Y:S01]  /*0700*/  FFMA R15, R15, R15, R14 ;  /* 0x0000000f0f0f7223 */ /* 0x000fe2000000000e */
[----:B------:R-:W-:Y:S01]  /*0710*/  FMUL R17, R17, R17 ;  /* 0x0000001111117220 */ /* 0x000fe20000400000 */
[----:B---3--:R-:W-:Y:S02]  /*0720*/  IADD3 R20, PT, PT, R20, 0x60, RZ ;  /* 0x0000006014147810 */ /* 0x008fe40007ffe0ff */
[----:B------:R-:W-:Y:S01]  /*0730*/  FSEL R12, -R12, R21, !P1 ;  /* 0x000000150c0c7208 */ /* 0x000fe20004800100 */
[----:B------:R-:W-:Y:S01]  /*0740*/  FFMA R17, R16, R16, R17 ;  /* 0x0000001010117223 */ /* 0x000fe20000000011 */
[----:B----4-:R-:W-:Y:S01]  /*0750*/  FADD R10, R8, -R10 ;  /* 0x8000000a080a7221 */ /* 0x010fe20000000000 */
[----:B------:R-:W-:Y:S01]  /*0760*/  FADD R11, R9, -R11 ;  /* 0x8000000b090b7221 */ /* 0x000fe20000000000 */
[----:B------:R-:W-:-:S02]  /*0770*/  FSETP.GEU.AND P2, PT, R12, -R15, PT ;  /* 0x8000000f0c00720b */ /* 0x000fc40003f4e000 */
[----:B------:R-:W-:Y:S02]  /*0780*/  FFMA R17, R10, R10, R17 ;  /* 0x0000000a0a117223 */ /* 0x000fe40000000011 */
[----:B------:R-:W-:Y:S01]  /*0790*/  FSEL R12, -R15, R12, !P2 ;  /* 0x0000000c0f0c7208 */ /* 0x000fe20005000100 */
[----:B0-----:R-:W-:Y:S01]  /*07a0*/  FADD R18, R6, -R18 ;  /* 0x8000001206127221 */ /* 0x001fe20000000000 */
[----:B------:R-:W-:Y:S01]  /*07b0*/  FADD R19, R8, -R19 ;  /* 0x8000001308137221 */ /* 0x000fe20000000000 */
[----:B------:R-:W-:Y:S02]  /*07c0*/  @!P1 IADD3 R23, PT, PT, R22, 0x4, RZ ;  /* 0x0000000416179810 */ /* 0x000fe40007ffe0ff */
[----:B------:R-:W-:Y:S01]  /*07d0*/  FMUL R18, R18, R18 ;  /* 0x0000001212127220 */ /* 0x000fe20000400000 */
[----:B------:R-:W-:-:S03]  /*07e0*/  FSETP.GEU.AND P5, PT, R12, -R17, PT ;  /* 0x800000110c00720b */ /* 0x000fc60003fae000 */
[----:B------:R-:W-:Y:S01]  /*07f0*/  FFMA R18, R11, R11, R18 ;  /* 0x0000000b0b127223 */ /* 0x000fe20000000012 */
[----:B------:R-:W-:Y:S02]  /*0800*/  FSEL R5, -R17, R12, !P5 ;  /* 0x0000000c11057208 */ /* 0x000fe40006800100 */
[----:B------:R-:W-:Y:S01]  /*0810*/  @!P2 IADD3 R23, PT, PT, R22, 0x5, RZ ;  /* 0x000000051617a810 */ /* 0x000fe20007ffe0ff */
[----:B------:R-:W-:-:S05]  /*0820*/  FFMA R18, R19, R19, R18 ;  /* 0x0000001313127223 */ /* 0x000fca0000000012 */
[----:B------:R-:W-:Y:S02]  /*0830*/  FSETP.GEU.AND P3, PT, R5, -R18, PT ;  /* 0x800000120500720b */ /* 0x000fe40003f6e000 */
[----:B------:R-:W-:Y:S02]  /*0840*/  @!P5 IADD3 R23, PT, PT, R22, 0x6, RZ ;  /* 0x000000061617d810 */ /* 0x000fe40007ffe0ff */
[----:B------:R-:W-:-:S09]  /*0850*/  FSEL R5, -R18, R5, !P3 ;  /* 0x0000000512057208 */ /* 0x000fd20005800100 */
[C---:B------:R-:W-:Y:S02]  /*0860*/  @!P3 IADD3 R23, PT, PT, R22.reuse, 0x7, RZ ;  /* 0x000000071617b810 */ /* 0x040fe40007ffe0ff */
[----:B------:R-:W-:-:S04]  /*0870*/  IADD3 R22, PT, PT, R22, 0x8, RZ ;  /* 0x0000000816167810 */ /* 0x000fc80007ffe0ff */
[----:B------:R-:W-:-:S13]  /*0880*/  ISETP.NE.AND P1, PT, R22, UR4, PT ;  /* 0x0000000416007c0c */ /* 0x000fda000bf25270 */
[----:B------:R-:W-:Y:S05]  /*0890*/  @P1 BRA `(.L_x_3) ;  /* 0xfffffff800a01947 */ /* 0x000fea000383ffff */
[----:B------:R-:W-:-:S07]  /*08a0*/  MOV R22, UR4 ;  /* 0x0000000400167c02 */ /* 0x000fce0008000f00 */
.L_x_2:
[----:B------:R-:W-:-:S09]  /*08b0*/  UISETP.NE.AND UP1, UPT, UR5, URZ, UPT ;  /* 0x000000ff0500728c */ /* 0x000fd2000bf25270 */
[----:B------:R-:W-:Y:S05]  /*08c0*/  BRA.U !UP1, `(.L_x_4) ;  /* 0x0000000509547547 */ /* 0x000fea000b800000 */
[----:B------:R-:W-:Y:S01]  /*08d0*/  UISETP.NE.AND UP1, UPT, UR7, URZ, UPT ;  /* 0x000000ff0700728c */ /* 0x000fe2000bf25270 */
[----:B------:R-:W-:Y:S10]  /*08e0*/  BRA.U !UP0, `(.L_x_5) ;  /* 0x0000000108b07547 */ /* 0x000ff4000b800000 */
[----:B------:R-:W-:-:S04]  /*08f0*/  IMAD R24, R22, 0xc, RZ ;  /* 0x0000000c16187824 */ /* 0x000fc800078e02ff */
        /* <DEDUP_REMOVED lines=9> */
[----:B------:R-:W-:Y:S01]  /*0990*/  FFMA R11, R10, R10, R11 ;  /* 0x0000000a0a0b7223 */ /* 0x000fe2000000000b */
[----:B------:R-:W-:Y:S02]  /*09a0*/  FADD R13, R8, -R13 ;  /* 0x8000000d080d7221 */ /* 0x000fe40000000000 */
[----:B------:R-:W-:-:S03]  /*09b0*/  FMUL R12, R12, R12 ;  /* 0x0000000c0c0c7220 */ /* 0x000fc60000400000 */
[----:B------:R-:W1:Y:S01]  /*09c0*/  LDC.64 R20, c[0x3][R24+0x20] ;  /* 0x00c0080018147b82 */ /* 0x000e620000000a00 */
[----:B--2---:R-:W-:Y:S01]  /*09d0*/  FADD R14, R8, -R14 ;  /* 0x8000000e080e7221 */ /* 0x004fe20000000000 */
[----:B------:R-:W-:-:S03]  /*09e0*/  FADD R15, R9, -R15 ;  /* 0x8000000f090f7221 */ /* 0x000fc60000000000 */
[----:B------:R-:W-:Y:S01]  /*09f0*/  FFMA R14, R14, R14, R11 ;  /* 0x0000000e0e0e7223 */ /* 0x000fe2000000000b */
[----:B------:R-:W-:Y:S01]  /*0a00*/  FFMA R12, R15, R15, R12 ;  /* 0x0000000f0f0c7223 */ /* 0x000fe2000000000c */
[----:B---3--:R-:W-:Y:S01]  /*0a10*/  FADD R17, R6, -R17 ;  /* 0x8000001106117221 */ /* 0x008fe20000000000 */
[----:B------:R-:W-:Y:S02]  /*0a20*/  FADD R16, R9, -R16 ;  /* 0x8000001009107221 */ /* 0x000fe40000000000 */
[----:B------:R-:W-:Y:S01]  /*0a30*/  FSETP.GEU.AND P1, PT, R5, -R14, PT ;  /* 0x8000000e0500720b */ /* 0x000fe20003f2e000 */
[----:B------:R-:W-:Y:S01]  /*0a40*/  FFMA R12, R13, R13, R12 ;  /* 0x0000000d0d0c7223 */ /* 0x000fe2000000000c */
[----:B------:R-:W-:Y:S02]  /*0a50*/  FMUL R17, R17, R17 ;  /* 0x0000001111117220 */ /* 0x000fe40000400000 */
[----:B------:R-:W-:Y:S02]  /*0a60*/  FSEL R5, -R14, R5, !P1 ;  /* 0x000000050e057208 */ /* 0x000fe40004800100 */
[----:B------:R-:W-:Y:S01]  /*0a70*/  FFMA R17, R16, R16, R17 ;  /* 0x0000001010117223 */ /* 0x000fe20000000011 */
[----:B0-----:R-:W-:Y:S01]  /*0a80*/  FADD R18, R6, -R18 ;  /* 0x8000001206127221 */ /* 0x001fe20000000000 */
[----:B------:R-:W-:Y:S01]  /*0a90*/  FSETP.GEU.AND P2, PT, R5, -R12, PT ;  /* 0x8000000c0500720b */ /* 0x000fe20003f4e000 */
[----:B------:R-:W-:Y:S01]  /*0aa0*/  FADD R19, R8, -R19 ;  /* 0x8000001308137221 */ /* 0x000fe20000000000 */
[----:B------:R-:W-:Y:S01]  /*0ab0*/  SEL R23, R22, R23, !P1 ;  /* 0x0000001716177207 */ /* 0x000fe20004800000 */
[----:B------:R-:W-:Y:S01]  /*0ac0*/  FMUL R18, R18, R18 ;  /* 0x0000001212127220 */ /* 0x000fe20000400000 */
[----:B------:R-:W-:Y:S01]  /*0ad0*/  FSEL R5, -R12, R5, !P2 ;  /* 0x000000050c057208 */ /* 0x000fe20005000100 */
[----:B-1----:R-:W-:Y:S01]  /*0ae0*/  FADD R20, R8, -R20 ;  /* 0x8000001408147221 */ /* 0x002fe20000000000 */
[----:B------:R-:W-:-:S03]  /*0af0*/  FADD R21, R9, -R21 ;  /* 0x8000001509157221 */ /* 0x000fc60000000000 */
[----:B------:R-:W-:Y:S01]  /*0b00*/  FFMA R20, R20, R20, R17 ;  /* 0x0000001414147223 */ /* 0x000fe20000000011 */
[----:B------:R-:W-:-:S03]  /*0b10*/  FFMA R18, R21, R21, R18 ;  /* 0x0000001515127223 */ /* 0x000fc60000000012 */
[----:B------:R-:W-:Y:S02]  /*0b20*/  @!P2 IADD3 R23, PT, PT, R22, 0x1, RZ ;  /* 0x000000011617a810 */ /* 0x000fe40007ffe0ff */
[----:B------:R-:W-:Y:S01]  /*0b30*/  FSETP.GEU.AND P3, PT, R5, -R20, PT ;  /* 0x800000140500720b */ /* 0x000fe20003f6e000 */
[----:B------:R-:W-:-:S03]  /*0b40*/  FFMA R18, R19, R19, R18 ;  /* 0x0000001313127223 */ /* 0x000fc60000000012 */
[----:B------:R-:W-:-:S04]  /*0b50*/  FSEL R5, -R20, R5, !P3 ;  /* 0x0000000514057208 */ /* 0x000fc80005800100 */
[----:B------:R-:W-:-:S04]  /*0b60*/  FSETP.GEU.AND P4, PT, R5, -R18, PT ;  /* 0x800000120500720b */ /* 0x000fc80003f8e000 */
[----:B------:R-:W-:Y:S02]  /*0b70*/  FSEL R5, -R18, R5, !P4 ;  /* 0x0000000512057208 */ /* 0x000fe40006000100 */
[----:B------:R-:W-:-:S07]  /*0b80*/  @!P3 IADD3 R23, PT, PT, R22, 0x2, RZ ;  /* 0x000000021617b810 */ /* 0x000fce0007ffe0ff */
[C---:B------:R-:W-:Y:S02]  /*0b90*/  @!P4 IADD3 R23, PT, PT, R22.reuse, 0x3, RZ ;  /* 0x000000031617c810 */ /* 0x040fe40007ffe0ff */
[----:B------:R-:W-:-:S07]  /*0ba0*/  IADD3 R22, PT, PT, R22, 0x4, RZ ;  /* 0x0000000416167810 */ /* 0x000fce0007ffe0ff */
.L_x_5:
[----:B------:R-:W-:Y:S05]  /*0bb0*/  BRA.U !UP1, `(.L_x_4) ;  /* 0x0000000109987547 */ /* 0x000fea000b800000 */
[----:B------:R-:W-:Y:S01]  /*0bc0*/  UISETP.NE.AND UP1, UPT, UR7, 0x1, UPT ;  /* 0x000000010700788c */ /* 0x000fe2000bf25270 */
[----:B------:R-:W-:-:S08]  /*0bd0*/  LOP3.LUT P1, RZ, R7, 0x1, RZ, 0xc0, !PT ;  /* 0x0000000107ff7812 */ /* 0x000fd0000782c0ff */
[----:B------:R-:W-:Y:S05]  /*0be0*/  BRA.U !UP1, `(.L_x_6) ;  /* 0x00000001095c7547 */ /* 0x000fea000b800000 */
[----:B------:R-:W-:-:S04]  /*0bf0*/  IMAD R7, R22, 0xc, RZ ;  /* 0x0000000c16077824 */ /* 0x000fc800078e02ff */
[----:B------:R-:W0:Y:S08]  /*0c00*/  LDC.64 R14, c[0x3][R7] ;  /* 0x00c00000070e7b82 */ /* 0x000e300000000a00 */
[----:B------:R-:W1:Y:S08]  /*0c10*/  LDC.64 R10, c[0x3][R7+0x8] ;  /* 0x00c00200070a7b82 */ /* 0x000e700000000a00 */
[----:B------:R-:W2:Y:S01]  /*0c20*/  LDC.64 R12, c[0x3][R7+0x10] ;  /* 0x00c00400070c7b82 */ /* 0x000ea20000000a00 */
[----:B0-----:R-:W-:Y:S01]  /*0c30*/  FADD R15, R6, -R15 ;  /* 0x8000000f060f7221 */ /* 0x001fe20000000000 */
[----:B------:R-:W-:-:S03]  /*0c40*/  FADD R14, R9, -R14 ;  /* 0x8000000e090e7221 */ /* 0x000fc60000000000 */
[----:B------:R-:W-:Y:S01]  /*0c50*/  FMUL R15, R15, R15 ;  /* 0x0000000f0f0f7220 */ /* 0x000fe20000400000 */
[----:B-1----:R-:W-:-:S03]  /*0c60*/  FADD R10, R8, -R10 ;  /* 0x8000000a080a7221 */ /* 0x002fc60000000000 */
[----:B------:R-:W-:Y:S01]  /*0c70*/  FFMA R15, R14, R14, R15 ;  /* 0x0000000e0e0f7223 */ /* 0x000fe2000000000f */
[----:B------:R-:W-:-:S03]  /*0c80*/  FADD R11, R9, -R11 ;  /* 0x8000000b090b7221 */ /* 0x000fc60000000000 */
[----:B------:R-:W-:Y:S01]  /*0c90*/  FFMA R10, R10, R10, R15 ;  /* 0x0000000a0a0a7223 */ /* 0x000fe2000000000f */
[----:B--2---:R-:W-:Y:S01]  /*0ca0*/  FADD R12, R6, -R12 ;  /* 0x8000000c060c7221 */ /* 0x004fe20000000000 */
[----:B------:R-:W-:-:S03]  /*0cb0*/  FADD R13, R8, -R13 ;  /* 0x8000000d080d7221 */ /* 0x000fc60000000000 */
[----:B------:R-:W-:Y:S01]  /*0cc0*/  FSETP.GEU.AND P2, PT, R5, -R10, PT ;  /* 0x8000000a0500720b */ /* 0x000fe20003f4e000 */
[----:B------:R-:W-:-:S03]  /*0cd0*/  FMUL R12, R12, R12 ;  /* 0x0000000c0c0c7220 */ /* 0x000fc60000400000 */
[----:B------:R-:W-:Y:S01]  /*0ce0*/  FSEL R5, -R10, R5, !P2 ;  /* 0x000000050a057208 */ /* 0x000fe20005000100 */
[----:B------:R-:W-:Y:S01]  /*0cf0*/  FFMA R12, R11, R11, R12 ;  /* 0x0000000b0b0c7223 */ /* 0x000fe2000000000c */
[----:B------:R-:W-:-:S03]  /*0d00*/  SEL R23, R22, R23, !P2 ;  /* 0x0000001716177207 */ /* 0x000fc60005000000 */
[----:B------:R-:W-:-:S05]  /*0d10*/  FFMA R12, R13, R13, R12 ;  /* 0x0000000d0d0c7223 */ /* 0x000fca000000000c */
[----:B------:R-:W-:-:S04]  /*0d20*/  FSETP.GEU.AND P3, PT, R5, -R12, PT ;  /* 0x8000000c0500720b */ /* 0x000fc80003f6e000 */
[----:B------:R-:W-:-:S09]  /*0d30*/  FSEL R5, -R12, R5, !P3 ;  /* 0x000000050c057208 */ /* 0x000fd20005800100 */
[C---:B------:R-:W-:Y:S02]  /*0d40*/  @!P3 IADD3 R23, PT, PT, R22.reuse, 0x1, RZ ;  /* 0x000000011617b810 */ /* 0x040fe40007ffe0ff */
[----:B------:R-:W-:-:S07]  /*0d50*/  IADD3 R22, PT, PT, R22, 0x2, RZ ;  /* 0x0000000216167810 */ /* 0x000fce0007ffe0ff */
.L_x_6:
[----:B------:R-:W-:Y:S05]  /*0d60*/  @!P1 BRA `(.L_x_4) ;  /* 0x00000000002c9947 */ /* 0x000fea0003800000 */
[----:B------:R-:W-:-:S04]  /*0d70*/  IMAD R7, R22, 0xc, RZ ;  /* 0x0000000c16077824 */ /* 0x000fc800078e02ff */
[----:B------:R-:W0:Y:S08]  /*0d80*/  LDC.64 R10, c[0x3][R7] ;  /* 0x00c00000070a7b82 */ /* 0x000e300000000a00 */
[----:B------:R-:W1:Y:S01]  /*0d90*/  LDC R13, c[0x3][R7+0x8] ;  /* 0x00c00200070d7b82 */ /* 0x000e620000000800 */
[----:B0-----:R-:W-:Y:S01]  /*0da0*/  FADD R11, R6, -R11 ;  /* 0x8000000b060b7221 */ /* 0x001fe20000000000 */
[----:B------:R-:W-:-:S03]  /*0db0*/  FADD R10, R9, -R10 ;  /* 0x8000000a090a7221 */ /* 0x000fc60000000000 */
[----:B------:R-:W-:Y:S01]  /*0dc0*/  FMUL R11, R11, R11 ;  /* 0x0000000b0b0b7220 */ /* 0x000fe20000400000 */
[----:B-1----:R-:W-:-:S03]  /*0dd0*/  FADD R13, R8, -R13 ;  /* 0x8000000d080d7221 */ /* 0x002fc60000000000 */
[----:B------:R-:W-:-:S04]  /*0de0*/  FFMA R10, R10, R10, R11 ;  /* 0x0000000a0a0a7223 */ /* 0x000fc8000000000b */
[----:B------:R-:W-:-:S05]  /*0df0*/  FFMA R10, R13, R13, R10 ;  /* 0x0000000d0d0a7223 */ /* 0x000fca000000000a */
[----:B------:R-:W-:-:S04]  /*0e00*/  FSETP.GEU.AND P1, PT, R5, -R10, PT ;  /* 0x8000000a0500720b */ /* 0x000fc80003f2e000 */
[----:B------:R-:W-:-:S09]  /*0e10*/  SEL R23, R22, R23, !P1 ;  /* 0x0000001716177207 */ /* 0x000fd20004800000 */
.L_x_4:
[----:B------:R-:W0:Y:S01]  /*0e20*/  LDC.64 R6, c[0x0][0x388] ;  /* 0x0000e200ff067b82 */ /* 0x000e220000000a00 */
[----:B------:R-:W-:Y:S01]  /*0e30*/  PRMT R23, R23, 0x654, R2 ;  /* 0x0000065417177816 */ /* 0x000fe20000000002 */
[----:B0-----:R-:W-:-:S05]  /*0e40*/  IMAD.WIDE R4, R4, 0x4, R6 ;  /* 0x0000000404047825 */ /* 0x001fca00078e0206 */
[----:B------:R0:W-:Y:S01]  /*0e50*/  STG.E desc[UR8][R4.64], R23 ;  /* 0x0000001704007986 */ /* 0x0001e2000c101908 */
[----:B------:R-:W-:Y:S05]  /*0e60*/  @!P0 BRA `(.L_x_7) ;  /* 0xfffffff000dc8947 */ /* 0x000fea000383ffff */
[----:B------:R-:W-:Y:S05]  /*0e70*/  EXIT ;  /* 0x000000000000794d */ /* 0x000fea0003800000 */
.L_x_8:
[----:B------:R-:W-:-:S00]  /*0e80*/  BRA `(.L_x_8) ;  /* 0xfffffffc00fc7947 */ /* 0x000fc0000383ffff */
[----:B------:R-:W-:-:S00]  /*0e90*/  NOP ;  /* 0x0000000000007918 */ /* 0x000fc00000000000 */
        /* <DEDUP_REMOVED lines=14> */
.L_x_9:


//--------------------- .nv.shared.reserved.0     --------------------------
	.section	.nv.shared.reserved.0,"aw",@nobits
	.weak		__nv_reservedSMEM_offset_0_alias
	.size		__nv_reservedSMEM_offset_0_alias, 0, 64
	.other		__nv_reservedSMEM_offset_0_alias,@"STO_CUDA_RESERVED_SHARED STV_DEFAULT"
__nv_reservedSMEM_offset_0_alias:
	.zero		0
	.zero		64


//--------------------- .nv.constant0._Z17minDistanceKernelPK6uchar4PS_ii --------------------------
	.section	.nv.constant0._Z17minDistanceKernelPK6uchar4PS_ii,"a",@progbits
	.sectionflags	@""
	.align	4
.nv.constant0._Z17minDistanceKernelPK6uchar4PS_ii:
	.zero		920


//--------------------- SYMBOLS --------------------------

	.type		.nv.reservedSmem.offset0,@object
	.size		.nv.reservedSmem.offset0,0x4
